//
// Generated by NVIDIA NVVM Compiler
//
// Compiler Build ID: CL-36424714
// Cuda compilation tools, release 13.0, V13.0.88
// Based on NVVM 20.0.0
//

.version 9.0
.target sm_100
.address_size 64

	// .globl	_Z8calc_LADP6float2S0_i

.visible .entry _Z8calc_LADP6float2S0_i(
	.param .u64 .ptr .align 1 _Z8calc_LADP6float2S0_i_param_0,
	.param .u64 .ptr .align 1 _Z8calc_LADP6float2S0_i_param_1,
	.param .u32 _Z8calc_LADP6float2S0_i_param_2
)
{
	.reg .pred 	%p<6>;
	.reg .b32 	%r<17>;
	.reg .b32 	%f<19>;
	.reg .b64 	%rd<13>;

	ld.param.u64 	%rd3, [_Z8calc_LADP6float2S0_i_param_0];
	ld.param.u64 	%rd4, [_Z8calc_LADP6float2S0_i_param_1];
	ld.param.u32 	%r6, [_Z8calc_LADP6float2S0_i_param_2];
	cvta.to.global.u64 	%rd1, %rd4;
	mov.u32 	%r7, %ntid.x;
	mov.u32 	%r8, %ctaid.x;
	mov.u32 	%r9, %tid.x;
	mad.lo.s32 	%r1, %r7, %r8, %r9;
	rem.s32 	%r2, %r1, %r6;
	shl.b32 	%r10, %r6, 2;
	setp.ge.s32 	%p1, %r1, %r10;
	@%p1 bra 	$L__BB0_8;
	cvta.to.global.u64 	%rd5, %rd3;
	mul.wide.s32 	%rd6, %r2, 8;
	add.s64 	%rd7, %rd5, %rd6;
	ld.global.v2.f32 	{%f1, %f2}, [%rd7];
	mul.f32 	%f3, %f2, %f2;
	fma.rn.f32 	%f4, %f1, %f1, %f3;
	sqrt.rn.f32 	%f5, %f4;
	mul.wide.s32 	%rd8, %r1, 8;
	add.s64 	%rd2, %rd1, %rd8;
	ld.global.v2.f32 	{%f6, %f7}, [%rd2];
	mul.f32 	%f8, %f7, %f7;
	fma.rn.f32 	%f9, %f6, %f6, %f8;
	sqrt.rn.f32 	%f10, %f9;
	sub.f32 	%f11, %f5, %f10;
	abs.f32 	%f12, %f11;
	mov.f32 	%f13, 0f00000000;
	st.global.v2.f32 	[%rd2], {%f12, %f13};
	bar.sync 	0;
	add.s32 	%r11, %r6, 1;
	setp.lt.u32 	%p2, %r11, 3;
	@%p2 bra 	$L__BB0_6;
	shr.u32 	%r12, %r6, 31;
	add.s32 	%r13, %r6, %r12;
	shr.s32 	%r16, %r13, 1;
$L__BB0_3:
	setp.ge.u32 	%p3, %r2, %r16;
	@%p3 bra 	$L__BB0_5;
	add.s32 	%r14, %r16, %r1;
	mul.wide.u32 	%rd9, %r14, 8;
	add.s64 	%rd10, %rd1, %rd9;
	ld.global.f32 	%f14, [%rd10];
	ld.global.f32 	%f15, [%rd2];
	add.f32 	%f16, %f14, %f15;
	st.global.f32 	[%rd2], %f16;
$L__BB0_5:
	bar.sync 	0;
	shr.u32 	%r5, %r16, 1;
	setp.gt.u32 	%p4, %r16, 1;
	mov.u32 	%r16, %r5;
	@%p4 bra 	$L__BB0_3;
$L__BB0_6:
	setp.ne.s32 	%p5, %r2, 0;
	@%p5 bra 	$L__BB0_8;
	div.s32 	%r15, %r1, %r6;
	mul.wide.s32 	%rd11, %r15, 8;
	add.s64 	%rd12, %rd1, %rd11;
	ld.global.v2.f32 	{%f17, %f18}, [%rd2];
	st.global.v2.f32 	[%rd12], {%f17, %f18};
$L__BB0_8:
	ret;

}


// ===== COMPILED SASS (sm_100) =====

	.target	sm_100

	.elftype	@"ET_EXEC"


//--------------------- .note.nv.tkinfo           --------------------------
	.section	.note.nv.tkinfo,"",@"SHT_NOTE"
	.sectionflags	@"SHF_NOTE_NV_TKINFO"
	.tkinfo
        /*0018*/ 	.word	0x00000002
        /*0030*/ 	.string	""
        /*0030*/ 	.string	"ptxas"
        /*0030*/ 	.string	"Cuda compilation tools, release 13.0, V13.0.88"
        /*0030*/ 	.string	"Build cuda_13.0.r13.0/compiler.36424714_0"
        /*0030*/ 	.string	"-arch sm_100 -m 64 "



//--------------------- .note.nv.cuinfo           --------------------------
	.section	.note.nv.cuinfo,"",@"SHT_NOTE"
	.sectionflags	@"SHF_NOTE_NV_CUINFO"
        /*0018*/ 	.short	0x0002
        /*001a*/ 	.short	0x0064
        /*001c*/ 	.short	0x0082
	.zero		2


//--------------------- .nv.info                  --------------------------
	.section	.nv.info,"",@"SHT_CUDA_INFO"
	.align	4


	//----- nvinfo : EIATTR_REGCOUNT
	.align		4
        /*0000*/ 	.byte	0x04, 0x2f
        /*0002*/ 	.short	(.L_1 - .L_0)
	.align		4
.L_0:
        /*0004*/ 	.word	index@(_Z8calc_LADP6float2S0_i)
        /*0008*/ 	.word	0x0000000f


	//----- nvinfo : EIATTR_FRAME_SIZE
	.align		4
.L_1:
        /*000c*/ 	.byte	0x04, 0x11
        /*000e*/ 	.short	(.L_3 - .L_2)
	.align		4
.L_2:
        /*0010*/ 	.word	index@($__internal_0_$__cuda_sm20_sqrt_rn_f32_slowpath)
        /*0014*/ 	.word	0x00000000


	//----- nvinfo : EIATTR_FRAME_SIZE
	.align		4
.L_3:
        /*0018*/ 	.byte	0x04, 0x11
        /*001a*/ 	.short	(.L_5 - .L_4)
	.align		4
.L_4:
        /*001c*/ 	.word	index@(_Z8calc_LADP6float2S0_i)
        /*0020*/ 	.word	0x00000000


	//----- nvinfo : EIATTR_MIN_STACK_SIZE
	.align		4
.L_5:
        /*0024*/ 	.byte	0x04, 0x12
        /*0026*/ 	.short	(.L_7 - .L_6)
	.align		4
.L_6:
        /*0028*/ 	.word	index@(_Z8calc_LADP6float2S0_i)
        /*002c*/ 	.word	0x00000000
.L_7:


//--------------------- .nv.compat                --------------------------
	.section	.nv.compat,"",@"SHT_CUDA_COMPAT_INFO"
	.align	4
        /*0000*/ 	.byte	0x02, 0x09, 0x00, 0x00, 0x02, 0x02, 0x01, 0x00, 0x02, 0x05, 0x05, 0x00, 0x03, 0x07, 0x01, 0x01
        /*0010*/ 	.byte	0x02, 0x03, 0x00, 0x00, 0x02, 0x06, 0x01, 0x00, 0x04, 0x0b, 0x08, 0x00, 0x01, 0x00, 0x00, 0x00
        /*0020*/ 	.byte	0x00, 0x00, 0x00, 0x00


//--------------------- .nv.info._Z8calc_LADP6float2S0_i --------------------------
	.section	.nv.info._Z8calc_LADP6float2S0_i,"",@"SHT_CUDA_INFO"
	.sectionflags	@""
	.align	4


	//----- nvinfo : EIATTR_CUDA_API_VERSION
	.align		4
        /*0000*/ 	.byte	0x04, 0x37
        /*0002*/ 	.short	(.L_9 - .L_8)
.L_8:
        /*0004*/ 	.word	0x00000082


	//----- nvinfo : EIATTR_KPARAM_INFO
	.align		4
.L_9:
        /*0008*/ 	.byte	0x04, 0x17
        /*000a*/ 	.short	(.L_11 - .L_10)
.L_10:
        /*000c*/ 	.word	0x00000000
        /*0010*/ 	.short	0x0002
        /*0012*/ 	.short	0x0010
        /*0014*/ 	.byte	0x00, 0xf0, 0x11, 0x00


	//----- nvinfo : EIATTR_KPARAM_INFO
	.align		4
.L_11:
        /*0018*/ 	.byte	0x04, 0x17
        /*001a*/ 	.short	(.L_13 - .L_12)
.L_12:
        /*001c*/ 	.word	0x00000000
        /*0020*/ 	.short	0x0001
        /*0022*/ 	.short	0x0008
        /*0024*/ 	.byte	0x00, 0xf5, 0x21, 0x00


	//----- nvinfo : EIATTR_KPARAM_INFO
	.align		4
.L_13:
        /*0028*/ 	.byte	0x04, 0x17
        /*002a*/ 	.short	(.L_15 - .L_14)
.L_14:
        /*002c*/ 	.word	0x00000000
        /*0030*/ 	.short	0x0000
        /*0032*/ 	.short	0x0000
        /*0034*/ 	.byte	0x00, 0xf5, 0x21, 0x00


	//----- nvinfo : EIATTR_SPARSE_MMA_MASK
	.align		4
.L_15:
        /*0038*/ 	.byte	0x03, 0x50
        /*003a*/ 	.short	0x0000


	//----- nvinfo : EIATTR_MAXREG_COUNT
	.align		4
        /*003c*/ 	.byte	0x03, 0x1b
        /*003e*/ 	.short	0x00ff


	//----- nvinfo : EIATTR_NUM_BARRIERS
	.align		4
        /*0040*/ 	.byte	0x02, 0x4c
        /*0042*/ 	.byte	0x01
	.zero		1


	//----- nvinfo : EIATTR_MERCURY_ISA_VERSION
	.align		4
        /*0044*/ 	.byte	0x03, 0x5f
        /*0046*/ 	.short	0x0101


	//----- nvinfo : EIATTR_VRC_CTA_INIT_COUNT
	.align		4
        /*0048*/ 	.byte	0x02, 0x4a
	.zero		1
	.zero		1


	//----- nvinfo : EIATTR_EXIT_INSTR_OFFSETS
	.align		4
        /*004c*/ 	.byte	0x04, 0x1c
        /*004e*/ 	.short	(.L_17 - .L_16)


	//   ....[0]....
.L_16:
        /*0050*/ 	.word	0x00000190


	//   ....[1]....
        /*0054*/ 	.word	0x00000620


	//   ....[2]....
        /*0058*/ 	.word	0x00000810


	//----- nvinfo : EIATTR_CRS_STACK_SIZE
	.align		4
.L_17:
        /*005c*/ 	.byte	0x04, 0x1e
        /*005e*/ 	.short	(.L_19 - .L_18)
.L_18:
        /*0060*/ 	.word	0x00000000


	//----- nvinfo : EIATTR_CBANK_PARAM_SIZE
	.align		4
.L_19:
        /*0064*/ 	.byte	0x03, 0x19
        /*0066*/ 	.short	0x0014


	//----- nvinfo : EIATTR_PARAM_CBANK
	.align		4
        /*0068*/ 	.byte	0x04, 0x0a
        /*006a*/ 	.short	(.L_21 - .L_20)
	.align		4
.L_20:
        /*006c*/ 	.word	index@(.nv.constant0._Z8calc_LADP6float2S0_i)
        /*0070*/ 	.short	0x0380
        /*0072*/ 	.short	0x0014


	//----- nvinfo : EIATTR_SW_WAR
	.align		4
.L_21:
        /*0074*/ 	.byte	0x04, 0x36
        /*0076*/ 	.short	(.L_23 - .L_22)
.L_22:
        /*0078*/ 	.word	0x00000008
.L_23:


//--------------------- .nv.callgraph             --------------------------
	.section	.nv.callgraph,"",@"SHT_CUDA_CALLGRAPH"
	.align	4
	.sectionentsize	8
	.align		4
        /*0000*/ 	.word	0x00000000
	.align		4
        /*0004*/ 	.word	0xffffffff
	.align		4
        /*0008*/ 	.word	0x00000000
	.align		4
        /*000c*/ 	.word	0xfffffffe
	.align		4
        /*0010*/ 	.word	0x00000000
	.align		4
        /*0014*/ 	.word	0xfffffffd
	.align		4
        /*0018*/ 	.word	0x00000000
	.align		4
        /*001c*/ 	.word	0xfffffffc


//--------------------- .text._Z8calc_LADP6float2S0_i --------------------------
	.section	.text._Z8calc_LADP6float2S0_i,"ax",@progbits
	.align	128
        .global         _Z8calc_LADP6float2S0_i
        .type           _Z8calc_LADP6float2S0_i,@function
        .size           _Z8calc_LADP6float2S0_i,(.L_x_12 - _Z8calc_LADP6float2S0_i)
        .other          _Z8calc_LADP6float2S0_i,@"STO_CUDA_ENTRY STV_DEFAULT"
_Z8calc_LADP6float2S0_i:
.text._Z8calc_LADP6float2S0_i:
[----:B------:R-:W-:Y:S08]  /*0000*/  LDC R1, c[0x0][0x37c] ;  /* 0x0000df00ff017b82 */ /* 0x000ff00000000800 */
[----:B------:R-:W0:Y:S01]  /*0010*/  LDC R8, c[0x0][0x390] ;  /* 0x0000e400ff087b82 */ /* 0x000e220000000800 */
[----:B------:R-:W1:Y:S01]  /*0020*/  S2R R2, SR_CTAID.X ;  /* 0x0000000000027919 */ /* 0x000e620000002500 */
[----:B------:R-:W1:Y:S01]  /*0030*/  LDCU UR4, c[0x0][0x360] ;  /* 0x00006c00ff0477ac */ /* 0x000e620008000800 */
[----:B------:R-:W1:Y:S01]  /*0040*/  S2R R3, SR_TID.X ;  /* 0x0000000000037919 */ /* 0x000e620000002100 */
[----:B0-----:R-:W-:-:S04]  /*0050*/  IABS R6, R8 ;  /* 0x0000000800067213 */ /* 0x001fc80000000000 */
[----:B------:R-:W0:Y:S01]  /*0060*/  I2F.RP R0, R6 ;  /* 0x0000000600007306 */ /* 0x000e220000209400 */
[----:B-1----:R-:W-:-:S07]  /*0070*/  IMAD R2, R2, UR4, R3 ;  /* 0x0000000402027c24 */ /* 0x002fce000f8e0203 */
[----:B0-----:R-:W0:Y:S02]  /*0080*/  MUFU.RCP R0, R0 ;  /* 0x0000000000007308 */ /* 0x001e240000001000 */
[----:B0-----:R-:W-:-:S06]  /*0090*/  IADD3 R4, PT, PT, R0, 0xffffffe, RZ ;  /* 0x0ffffffe00047810 */ /* 0x001fcc0007ffe0ff */
[----:B------:R0:W1:Y:S02]  /*00a0*/  F2I.FTZ.U32.TRUNC.NTZ R5, R4 ;  /* 0x0000000400057305 */ /* 0x000064000021f000 */
[----:B0-----:R-:W-:Y:S01]  /*00b0*/  IMAD.MOV.U32 R4, RZ, RZ, RZ ;  /* 0x000000ffff047224 */ /* 0x001fe200078e00ff */
[----:B-1----:R-:W-:-:S05]  /*00c0*/  IADD3 R7, PT, PT, RZ, -R5, RZ ;  /* 0x80000005ff077210 */ /* 0x002fca0007ffe0ff */
[----:B------:R-:W-:Y:S01]  /*00d0*/  IMAD R3, R7, R6, RZ ;  /* 0x0000000607037224 */ /* 0x000fe200078e02ff */
[----:B------:R-:W-:-:S03]  /*00e0*/  IABS R7, R2 ;  /* 0x0000000200077213 */ /* 0x000fc60000000000 */
[----:B------:R-:W-:Y:S01]  /*00f0*/  IMAD.HI.U32 R5, R5, R3, R4 ;  /* 0x0000000305057227 */ /* 0x000fe200078e0004 */
[----:B------:R-:W-:-:S05]  /*0100*/  MOV R3, R7 ;  /* 0x0000000700037202 */ /* 0x000fca0000000f00 */
[----:B------:R-:W-:-:S04]  /*0110*/  IMAD.HI.U32 R5, R5, R3, RZ ;  /* 0x0000000305057227 */ /* 0x000fc800078e00ff */
[----:B------:R-:W-:-:S04]  /*0120*/  IMAD.MOV R5, RZ, RZ, -R5 ;  /* 0x000000ffff057224 */ /* 0x000fc800078e0a05 */
[----:B------:R-:W-:Y:S01]  /*0130*/  IMAD R3, R6, R5, R3 ;  /* 0x0000000506037224 */ /* 0x000fe200078e0203 */
[----:B------:R-:W-:-:S04]  /*0140*/  SHF.L.U32 R5, R8, 0x2, RZ ;  /* 0x0000000208057819 */ /* 0x000fc800000006ff */
[----:B------:R-:W-:Y:S02]  /*0150*/  ISETP.GT.U32.AND P0, PT, R6, R3, PT ;  /* 0x000000030600720c */ /* 0x000fe40003f04070 */
[----:B------:R-:W-:-:S11]  /*0160*/  ISETP.GE.AND P1, PT, R2, R5, PT ;  /* 0x000000050200720c */ /* 0x000fd60003f26270 */
[----:B------:R-:W-:-:S05]  /*0170*/  @!P0 IMAD.IADD R3, R3, 0x1, -R6 ;  /* 0x0000000103038824 */ /* 0x000fca00078e0a06 */
[----:B------:R-:W-:Y:S01]  /*0180*/  ISETP.GT.U32.AND P0, PT, R6, R3, PT ;  /* 0x000000030600720c */ /* 0x000fe20003f04070 */
[----:B------:R-:W-:-:S12]  /*0190*/  @P1 EXIT ;  /* 0x000000000000194d */ /* 0x000fd80003800000 */
[----:B------:R-:W0:Y:S01]  /*01a0*/  LDC.64 R4, c[0x0][0x380] ;  /* 0x0000e000ff047b82 */ /* 0x000e220000000a00 */
[----:B------:R-:W-:Y:S01]  /*01b0*/  ISETP.GE.AND P2, PT, R2, RZ, PT ;  /* 0x000000ff0200720c */ /* 0x000fe20003f46270 */
[----:B------:R-:W1:Y:S01]  /*01c0*/  LDCU.64 UR6, c[0x0][0x358] ;  /* 0x00006b00ff0677ac */ /* 0x000e620008000a00 */
[----:B------:R-:W-:Y:S02]  /*01d0*/  ISETP.NE.AND P1, PT, R8, RZ, PT ;  /* 0x000000ff0800720c */ /* 0x000fe40003f25270 */
[----:B------:R-:W-:-:S09]  /*01e0*/  @!P0 IADD3 R3, PT, PT, R3, -R6, RZ ;  /* 0x8000000603038210 */ /* 0x000fd20007ffe0ff */
[----:B------:R-:W-:Y:S02]  /*01f0*/  @!P2 IADD3 R3, PT, PT, -R3, RZ, RZ ;  /* 0x000000ff0303a210 */ /* 0x000fe40007ffe1ff */
[----:B------:R-:W-:-:S05]  /*0200*/  @!P1 LOP3.LUT R3, RZ, R8, RZ, 0x33, !PT ;  /* 0x00000008ff039212 */ /* 0x000fca00078e33ff */
[----:B0-----:R-:W-:-:S06]  /*0210*/  IMAD.WIDE R4, R3, 0x8, R4 ;  /* 0x0000000803047825 */ /* 0x001fcc00078e0204 */
[----:B-1----:R-:W2:Y:S01]  /*0220*/  LDG.E.64 R4, desc[UR6][R4.64] ;  /* 0x0000000604047981 */ /* 0x002ea2000c1e1b00 */
[----:B------:R-:W-:Y:S01]  /*0230*/  BSSY.RECONVERGENT B0, `(.L_x_0) ;  /* 0x0000010000007945 */ /* 0x000fe20003800200 */
[----:B--2---:R-:W-:-:S04]  /*0240*/  FMUL R7, R5, R5 ;  /* 0x0000000505077220 */ /* 0x004fc80000400000 */
[----:B------:R-:W-:-:S04]  /*0250*/  FFMA R7, R4, R4, R7 ;  /* 0x0000000404077223 */ /* 0x000fc80000000007 */
[----:B------:R-:W-:Y:S01]  /*0260*/  VIADD R0, R7, 0xf3000000 ;  /* 0xf300000007007836 */ /* 0x000fe20000000000 */
[----:B------:R0:W1:Y:S04]  /*0270*/  MUFU.RSQ R8, R7 ;  /* 0x0000000700087308 */ /* 0x0000680000001400 */
[----:B------:R-:W-:-:S13]  /*0280*/  ISETP.GT.U32.AND P0, PT, R0, 0x727fffff, PT ;  /* 0x727fffff0000780c */ /* 0x000fda0003f04070 */
[----:B01----:R-:W-:Y:S05]  /*0290*/  @!P0 BRA `(.L_x_1) ;  /* 0x0000000000148947 */ /* 0x003fea0003800000 */
[----:B------:R-:W-:Y:S02]  /*02a0*/  MOV R0, R7 ;  /* 0x0000000700007202 */ /* 0x000fe40000000f00 */
[----:B------:R-:W-:-:S07]  /*02b0*/  MOV R12, 0x2d0 ;  /* 0x000002d0000c7802 */ /* 0x000fce0000000f00 */
[----:B------:R-:W-:Y:S05]  /*02c0*/  CALL.REL.NOINC `($__internal_0_$__cuda_sm20_sqrt_rn_f32_slowpath) ;  /* 0x0000000400547944 */ /* 0x000fea0003c00000 */
[----:B------:R-:W-:Y:S01]  /*02d0*/  MOV R6, R7 ;  /* 0x0000000700067202 */ /* 0x000fe20000000f00 */
[----:B------:R-:W-:Y:S06]  /*02e0*/  BRA `(.L_x_2) ;  /* 0x0000000000107947 */ /* 0x000fec0003800000 */
.L_x_1:
[----:B------:R-:W-:Y:S01]  /*02f0*/  FMUL.FTZ R6, R7, R8 ;  /* 0x0000000807067220 */ /* 0x000fe20000410000 */
[----:B------:R-:W-:-:S03]  /*0300*/  FMUL.FTZ R0, R8, 0.5 ;  /* 0x3f00000008007820 */ /* 0x000fc60000410000 */
[----:B------:R-:W-:-:S04]  /*0310*/  FFMA R5, -R6, R6, R7 ;  /* 0x0000000606057223 */ /* 0x000fc80000000107 */
[----:B------:R-:W-:-:S07]  /*0320*/  FFMA R6, R5, R0, R6 ;  /* 0x0000000005067223 */ /* 0x000fce0000000006 */
.L_x_2:
[----:B------:R-:W-:Y:S05]  /*0330*/  BSYNC.RECONVERGENT B0 ;  /* 0x0000000000007941 */ /* 0x000fea0003800200 */
.L_x_0:
[----:B------:R-:W0:Y:S02]  /*0340*/  LDC.64 R4, c[0x0][0x388] ;  /* 0x0000e200ff047b82 */ /* 0x000e240000000a00 */
[----:B0-----:R-:W-:-:S05]  /*0350*/  IMAD.WIDE R4, R2, 0x8, R4 ;  /* 0x0000000802047825 */ /* 0x001fca00078e0204 */
[----:B------:R-:W2:Y:S01]  /*0360*/  LDG.E.64 R8, desc[UR6][R4.64] ;  /* 0x0000000604087981 */ /* 0x000ea2000c1e1b00 */
[----:B------:R-:W-:Y:S01]  /*0370*/  BSSY.RECONVERGENT B0, `(.L_x_3) ;  /* 0x000000e000007945 */ /* 0x000fe20003800200 */
[----:B--2---:R-:W-:-:S04]  /*0380*/  FMUL R9, R9, R9 ;  /* 0x0000000909097220 */ /* 0x004fc80000400000 */
[----:B------:R-:W-:-:S04]  /*0390*/  FFMA R0, R8, R8, R9 ;  /* 0x0000000808007223 */ /* 0x000fc80000000009 */
[----:B------:R-:W-:Y:S01]  /*03a0*/  VIADD R8, R0, 0xf3000000 ;  /* 0xf300000000087836 */ /* 0x000fe20000000000 */
[----:B------:R0:W1:Y:S04]  /*03b0*/  MUFU.RSQ R7, R0 ;  /* 0x0000000000077308 */ /* 0x0000680000001400 */
[----:B------:R-:W-:-:S13]  /*03c0*/  ISETP.GT.U32.AND P0, PT, R8, 0x727fffff, PT ;  /* 0x727fffff0800780c */ /* 0x000fda0003f04070 */
[----:B01----:R-:W-:Y:S05]  /*03d0*/  @!P0 BRA `(.L_x_4) ;  /* 0x00000000000c8947 */ /* 0x003fea0003800000 */
[----:B------:R-:W-:-:S07]  /*03e0*/  MOV R12, 0x400 ;  /* 0x00000400000c7802 */ /* 0x000fce0000000f00 */
[----:B------:R-:W-:Y:S05]  /*03f0*/  CALL.REL.NOINC `($__internal_0_$__cuda_sm20_sqrt_rn_f32_slowpath) ;  /* 0x0000000400087944 */ /* 0x000fea0003c00000 */
[----:B------:R-:W-:Y:S05]  /*0400*/  BRA `(.L_x_5) ;  /* 0x0000000000107947 */ /* 0x000fea0003800000 */
.L_x_4:
[----:B------:R-:W-:Y:S01]  /*0410*/  FMUL.FTZ R9, R0, R7 ;  /* 0x0000000700097220 */ /* 0x000fe20000410000 */
[----:B------:R-:W-:-:S03]  /*0420*/  FMUL.FTZ R7, R7, 0.5 ;  /* 0x3f00000007077820 */ /* 0x000fc60000410000 */
[----:B------:R-:W-:-:S04]  /*0430*/  FFMA R0, -R9, R9, R0 ;  /* 0x0000000909007223 */ /* 0x000fc80000000100 */
[----:B------:R-:W-:-:S07]  /*0440*/  FFMA R7, R0, R7, R9 ;  /* 0x0000000700077223 */ /* 0x000fce0000000009 */
.L_x_5:
[----:B------:R-:W-:Y:S05]  /*0450*/  BSYNC.RECONVERGENT B0 ;  /* 0x0000000000007941 */ /* 0x000fea0003800200 */
.L_x_3:
[----:B------:R-:W0:Y:S01]  /*0460*/  LDCU UR4, c[0x0][0x390] ;  /* 0x00007200ff0477ac */ /* 0x000e220008000800 */
[----:B------:R-:W-:Y:S01]  /*0470*/  FADD R6, -R7, R6 ;  /* 0x0000000607067221 */ /* 0x000fe20000000100 */
[----:B------:R-:W-:-:S03]  /*0480*/  HFMA2 R7, -RZ, RZ, 0, 0 ;  /* 0x00000000ff077431 */ /* 0x000fc600000001ff */
[----:B------:R-:W-:-:S05]  /*0490*/  FADD R6, |R6|, -RZ ;  /* 0x800000ff06067221 */ /* 0x000fca0000000200 */
[----:B------:R1:W-:Y:S01]  /*04a0*/  STG.E.64 desc[UR6][R4.64], R6 ;  /* 0x0000000604007986 */ /* 0x0003e2000c101b06 */
[----:B0-----:R-:W-:-:S04]  /*04b0*/  UIADD3 UR5, UPT, UPT, UR4, 0x1, URZ ;  /* 0x0000000104057890 */ /* 0x001fc8000fffe0ff */
[----:B------:R-:W-:Y:S01]  /*04c0*/  UISETP.GE.U32.AND UP0, UPT, UR5, 0x3, UPT ;  /* 0x000000030500788c */ /* 0x000fe2000bf06070 */
[----:B------:R-:W-:Y:S08]  /*04d0*/  BAR.SYNC.DEFER_BLOCKING 0x0 ;  /* 0x0000000000007b1d */ /* 0x000ff00000010000 */
[----:B-1----:R-:W-:Y:S05]  /*04e0*/  BRA.U !UP0, `(.L_x_6) ;  /* 0x0000000108487547 */ /* 0x002fea000b800000 */
[----:B------:R-:W0:Y:S01]  /*04f0*/  LDC.64 R8, c[0x0][0x388] ;  /* 0x0000e200ff087b82 */ /* 0x000e220000000a00 */
[----:B------:R-:W-:-:S04]  /*0500*/  ULEA.HI UR4, UR4, UR4, URZ, 0x1 ;  /* 0x0000000404047291 */ /* 0x000fc8000f8f08ff */
[----:B------:R-:W-:-:S12]  /*0510*/  USHF.R.S32.HI UR4, URZ, 0x1, UR4 ;  /* 0x00000001ff047899 */ /* 0x000fd80008011404 */
.L_x_9:
[----:B------:R-:W-:Y:S01]  /*0520*/  ISETP.GE.U32.AND P0, PT, R3, UR4, PT ;  /* 0x0000000403007c0c */ /* 0x000fe2000bf06070 */
[----:B------:R-:W-:-:S12]  /*0530*/  BSSY.RECONVERGENT B0, `(.L_x_7) ;  /* 0x0000008000007945 */ /* 0x000fd80003800200 */
[----:B-1----:R-:W-:Y:S05]  /*0540*/  @P0 BRA `(.L_x_8) ;  /* 0x0000000000180947 */ /* 0x002fea0003800000 */
[----:B------:R-:W-:Y:S01]  /*0550*/  IADD3 R7, PT, PT, R2, UR4, RZ ;  /* 0x0000000402077c10 */ /* 0x000fe2000fffe0ff */
[----:B------:R-:W2:Y:S04]  /*0560*/  LDG.E R11, desc[UR6][R4.64] ;  /* 0x00000006040b7981 */ /* 0x000ea8000c1e1900 */
[----:B0-----:R-:W-:-:S06]  /*0570*/  IMAD.WIDE.U32 R6, R7, 0x8, R8 ;  /* 0x0000000807067825 */ /* 0x001fcc00078e0008 */
[----:B------:R-:W2:Y:S02]  /*0580*/  LDG.E R6, desc[UR6][R6.64] ;  /* 0x0000000606067981 */ /* 0x000ea4000c1e1900 */
[----:B--2---:R-:W-:-:S05]  /*0590*/  FADD R11, R6, R11 ;  /* 0x0000000b060b7221 */ /* 0x004fca0000000000 */
[----:B------:R1:W-:Y:S02]  /*05a0*/  STG.E desc[UR6][R4.64], R11 ;  /* 0x0000000b04007986 */ /* 0x0003e4000c101906 */
.L_x_8:
[----:B------:R-:W-:Y:S05]  /*05b0*/  BSYNC.RECONVERGENT B0 ;  /* 0x0000000000007941 */ /* 0x000fea0003800200 */
.L_x_7:
[----:B------:R-:W-:Y:S01]  /*05c0*/  BAR.SYNC.DEFER_BLOCKING 0x0 ;  /* 0x0000000000007b1d */ /* 0x000fe20000010000 */
[----:B------:R-:W-:Y:S02]  /*05d0*/  UISETP.GT.U32.AND UP0, UPT, UR4, 0x1, UPT ;  /* 0x000000010400788c */ /* 0x000fe4000bf04070 */
[----:B------:R-:W-:-:S07]  /*05e0*/  USHF.R.U32.HI UR5, URZ, 0x1, UR4 ;  /* 0x00000001ff057899 */ /* 0x000fce0008011604 */
[----:B------:R-:W-:Y:S01]  /*05f0*/  UMOV UR4, UR5 ;  /* 0x0000000500047c82 */ /* 0x000fe20008000000 */
[----:B------:R-:W-:Y:S05]  /*0600*/  BRA.U UP0, `(.L_x_9) ;  /* 0xfffffffd00c47547 */ /* 0x000fea000b83ffff */
.L_x_6:
[----:B------:R-:W-:-:S13]  /*0610*/  ISETP.NE.AND P0, PT, R3, RZ, PT ;  /* 0x000000ff0300720c */ /* 0x000fda0003f05270 */
[----:B------:R-:W-:Y:S05]  /*0620*/  @P0 EXIT ;  /* 0x000000000000094d */ /* 0x000fea0003800000 */
[----:B-1----:R-:W2:Y:S01]  /*0630*/  LDG.E.64 R4, desc[UR6][R4.64] ;  /* 0x0000000604047981 */ /* 0x002ea2000c1e1b00 */
[----:B0-----:R-:W0:Y:S01]  /*0640*/  LDC R9, c[0x0][0x390] ;  /* 0x0000e400ff097b82 */ /* 0x001e220000000800 */
[----:B------:R-:W-:Y:S02]  /*0650*/  IABS R8, R2 ;  /* 0x0000000200087213 */ /* 0x000fe40000000000 */
[----:B0-----:R-:W-:-:S04]  /*0660*/  IABS R0, R9 ;  /* 0x0000000900007213 */ /* 0x001fc80000000000 */
[----:B------:R-:W0:Y:S08]  /*0670*/  I2F.RP R3, R0 ;  /* 0x0000000000037306 */ /* 0x000e300000209400 */
[----:B0-----:R-:W0:Y:S02]  /*0680*/  MUFU.RCP R3, R3 ;  /* 0x0000000300037308 */ /* 0x001e240000001000 */
[----:B0-----:R-:W-:-:S06]  /*0690*/  VIADD R6, R3, 0xffffffe ;  /* 0x0ffffffe03067836 */ /* 0x001fcc0000000000 */
[----:B------:R0:W1:Y:S02]  /*06a0*/  F2I.FTZ.U32.TRUNC.NTZ R7, R6 ;  /* 0x0000000600077305 */ /* 0x000064000021f000 */
[----:B0-----:R-:W-:Y:S01]  /*06b0*/  HFMA2 R6, -RZ, RZ, 0, 0 ;  /* 0x00000000ff067431 */ /* 0x001fe200000001ff */
[----:B-1----:R-:W-:-:S05]  /*06c0*/  IADD3 R11, PT, PT, RZ, -R7, RZ ;  /* 0x80000007ff0b7210 */ /* 0x002fca0007ffe0ff */
[----:B------:R-:W-:-:S04]  /*06d0*/  IMAD R11, R11, R0, RZ ;  /* 0x000000000b0b7224 */ /* 0x000fc800078e02ff */
[----:B------:R-:W-:-:S04]  /*06e0*/  IMAD.HI.U32 R11, R7, R11, R6 ;  /* 0x0000000b070b7227 */ /* 0x000fc800078e0006 */
[----:B------:R-:W-:-:S04]  /*06f0*/  IMAD.MOV.U32 R7, RZ, RZ, R8 ;  /* 0x000000ffff077224 */ /* 0x000fc800078e0008 */
[----:B------:R-:W-:-:S05]  /*0700*/  IMAD.HI.U32 R11, R11, R7, RZ ;  /* 0x000000070b0b7227 */ /* 0x000fca00078e00ff */
[----:B------:R-:W-:-:S05]  /*0710*/  IADD3 R3, PT, PT, -R11, RZ, RZ ;  /* 0x000000ff0b037210 */ /* 0x000fca0007ffe1ff */
[----:B------:R-:W-:-:S05]  /*0720*/  IMAD R3, R0, R3, R7 ;  /* 0x0000000300037224 */ /* 0x000fca00078e0207 */
[----:B------:R-:W-:-:S13]  /*0730*/  ISETP.GT.U32.AND P2, PT, R0, R3, PT ;  /* 0x000000030000720c */ /* 0x000fda0003f44070 */
[-C--:B------:R-:W-:Y:S01]  /*0740*/  @!P2 IADD3 R3, PT, PT, R3, -R0.reuse, RZ ;  /* 0x800000000303a210 */ /* 0x080fe20007ffe0ff */
[----:B------:R-:W-:Y:S01]  /*0750*/  @!P2 VIADD R11, R11, 0x1 ;  /* 0x000000010b0ba836 */ /* 0x000fe20000000000 */
[----:B------:R-:W-:Y:S02]  /*0760*/  ISETP.NE.AND P2, PT, R9, RZ, PT ;  /* 0x000000ff0900720c */ /* 0x000fe40003f45270 */
[----:B------:R-:W-:Y:S02]  /*0770*/  ISETP.GE.U32.AND P1, PT, R3, R0, PT ;  /* 0x000000000300720c */ /* 0x000fe40003f26070 */
[----:B------:R-:W-:Y:S02]  /*0780*/  LOP3.LUT R0, R2, R9, RZ, 0x3c, !PT ;  /* 0x0000000902007212 */ /* 0x000fe400078e3cff */
[----:B------:R-:W0:Y:S02]  /*0790*/  LDC.64 R2, c[0x0][0x388] ;  /* 0x0000e200ff027b82 */ /* 0x000e240000000a00 */
[----:B------:R-:W-:-:S07]  /*07a0*/  ISETP.GE.AND P0, PT, R0, RZ, PT ;  /* 0x000000ff0000720c */ /* 0x000fce0003f06270 */
[----:B------:R-:W-:-:S04]  /*07b0*/  @P1 IADD3 R11, PT, PT, R11, 0x1, RZ ;  /* 0x000000010b0b1810 */ /* 0x000fc80007ffe0ff */
[----:B------:R-:W-:-:S05]  /*07c0*/  MOV R7, R11 ;  /* 0x0000000b00077202 */ /* 0x000fca0000000f00 */
[----:B------:R-:W-:Y:S01]  /*07d0*/  @!P0 IMAD.MOV R7, RZ, RZ, -R7 ;  /* 0x000000ffff078224 */ /* 0x000fe200078e0a07 */
[----:B------:R-:W-:-:S05]  /*07e0*/  @!P2 LOP3.LUT R7, RZ, R9, RZ, 0x33, !PT ;  /* 0x00000009ff07a212 */ /* 0x000fca00078e33ff */
[----:B0-----:R-:W-:-:S05]  /*07f0*/  IMAD.WIDE R2, R7, 0x8, R2 ;  /* 0x0000000807027825 */ /* 0x001fca00078e0202 */
[----:B--2---:R-:W-:Y:S01]  /*0800*/  STG.E.64 desc[UR6][R2.64], R4 ;  /* 0x0000000402007986 */ /* 0x004fe2000c101b06 */
[----:B------:R-:W-:Y:S05]  /*0810*/  EXIT ;  /* 0x000000000000794d */ /* 0x000fea0003800000 */
        .weak           $__internal_0_$__cuda_sm20_sqrt_rn_f32_slowpath
        .type           $__internal_0_$__cuda_sm20_sqrt_rn_f32_slowpath,@function
        .size           $__internal_0_$__cuda_sm20_sqrt_rn_f32_slowpath,(.L_x_12 - $__internal_0_$__cuda_sm20_sqrt_rn_f32_slowpath)
$__internal_0_$__cuda_sm20_sqrt_rn_f32_slowpath:
[----:B------:R-:W-:-:S13]  /*0820*/  LOP3.LUT P0, RZ, R0, 0x7fffffff, RZ, 0xc0, !PT ;  /* 0x7fffffff00ff7812 */ /* 0x000fda000780c0ff */
[----:B------:R-:W-:Y:S01]  /*0830*/  @!P0 MOV R7, R0 ;  /* 0x0000000000078202 */ /* 0x000fe20000000f00 */
[----:B------:R-:W-:Y:S06]  /*0840*/  @!P0 BRA `(.L_x_10) ;  /* 0x0000000000408947 */ /* 0x000fec0003800000 */
[----:B------:R-:W-:-:S13]  /*0850*/  FSETP.GEU.FTZ.AND P0, PT, R0, RZ, PT ;  /* 0x000000ff0000720b */ /* 0x000fda0003f1e000 */
[----:B------:R-:W-:Y:S01]  /*0860*/  @!P0 MOV R7, 0x7fffffff ;  /* 0x7fffffff00078802 */ /* 0x000fe20000000f00 */
[----:B------:R-:W-:Y:S06]  /*0870*/  @!P0 BRA `(.L_x_10) ;  /* 0x0000000000348947 */ /* 0x000fec0003800000 */
[----:B------:R-:W-:-:S13]  /*0880*/  FSETP.GTU.FTZ.AND P0, PT, |R0|, +INF , PT ;  /* 0x7f8000000000780b */ /* 0x000fda0003f1c200 */
[----:B------:R-:W-:Y:S01]  /*0890*/  @P0 FADD.FTZ R7, R0, 1 ;  /* 0x3f80000000070421 */ /* 0x000fe20000010000 */
[----:B------:R-:W-:Y:S06]  /*08a0*/  @P0 BRA `(.L_x_10) ;  /* 0x0000000000280947 */ /* 0x000fec0003800000 */
[----:B------:R-:W-:-:S13]  /*08b0*/  FSETP.NEU.FTZ.AND P0, PT, |R0|, +INF , PT ;  /* 0x7f8000000000780b */ /* 0x000fda0003f1d200 */
[----:B------:R-:W-:-:S04]  /*08c0*/  @P0 FFMA R8, R0, 1.84467440737095516160e+19, RZ ;  /* 0x5f80000000080823 */ /* 0x000fc800000000ff */
[----:B------:R-:W0:Y:S02]  /*08d0*/  @P0 MUFU.RSQ R7, R8 ;  /* 0x0000000800070308 */ /* 0x000e240000001400 */
[----:B0-----:R-:W-:Y:S01]  /*08e0*/  @P0 FMUL.FTZ R9, R8, R7 ;  /* 0x0000000708090220 */ /* 0x001fe20000410000 */
[----:B------:R-:W-:Y:S01]  /*08f0*/  @P0 FMUL.FTZ R11, R7, 0.5 ;  /* 0x3f000000070b0820 */ /* 0x000fe20000410000 */
[----:B------:R-:W-:Y:S02]  /*0900*/  @!P0 IMAD.MOV.U32 R7, RZ, RZ, R0 ;  /* 0x000000ffff078224 */ /* 0x000fe400078e0000 */
[----:B------:R-:W-:-:S04]  /*0910*/  @P0 FADD.FTZ R10, -R9, -RZ ;  /* 0x800000ff090a0221 */ /* 0x000fc80000010100 */
[----:B------:R-:W-:-:S04]  /*0920*/  @P0 FFMA R10, R9, R10, R8 ;  /* 0x0000000a090a0223 */ /* 0x000fc80000000008 */
[----:B------:R-:W-:-:S04]  /*0930*/  @P0 FFMA R10, R10, R11, R9 ;  /* 0x0000000b0a0a0223 */ /* 0x000fc80000000009 */
[----:B------:R-:W-:-:S07]  /*0940*/  @P0 FMUL.FTZ R7, R10, 2.3283064365386962891e-10 ;  /* 0x2f8000000a070820 */ /* 0x000fce0000410000 */
.L_x_10:
[----:B------:R-:W-:Y:S01]  /*0950*/  HFMA2 R9, -RZ, RZ, 0, 0 ;  /* 0x00000000ff097431 */ /* 0x000fe200000001ff */
[----:B------:R-:W-:-:S04]  /*0960*/  MOV R8, R12 ;  /* 0x0000000c00087202 */ /* 0x000fc80000000f00 */
[----:B------:R-:W-:Y:S05]  /*0970*/  RET.REL.NODEC R8 `(_Z8calc_LADP6float2S0_i) ;  /* 0xfffffff408a07950 */ /* 0x000fea0003c3ffff */
.L_x_11:
[----:B------:R-:W-:-:S00]  /*0980*/  BRA `(.L_x_11) ;  /* 0xfffffffc00fc7947 */ /* 0x000fc0000383ffff */
[----:B------:R-:W-:-:S00]  /*0990*/  NOP ;  /* 0x0000000000007918 */ /* 0x000fc00000000000 */
        /* <DEDUP_REMOVED lines=14> */
.L_x_12:


//--------------------- .nv.shared.reserved.0     --------------------------
	.section	.nv.shared.reserved.0,"aw",@nobits
	.weak		__nv_reservedSMEM_offset_0_alias
	.size		__nv_reservedSMEM_offset_0_alias, 0, 64
	.other		__nv_reservedSMEM_offset_0_alias,@"STO_CUDA_RESERVED_SHARED STV_DEFAULT"
__nv_reservedSMEM_offset_0_alias:
	.zero		0
	.zero		64


//--------------------- .nv.constant0._Z8calc_LADP6float2S0_i --------------------------
	.section	.nv.constant0._Z8calc_LADP6float2S0_i,"a",@progbits
	.sectionflags	@""
	.align	4
.nv.constant0._Z8calc_LADP6float2S0_i:
	.zero		916


//--------------------- SYMBOLS --------------------------

	.type		.nv.reservedSmem.offset0,@object
	.size		.nv.reservedSmem.offset0,0x4
